//
// Generated by NVIDIA NVVM Compiler
//
// Compiler Build ID: CL-36424714
// Cuda compilation tools, release 13.0, V13.0.88
// Based on NVVM 20.0.0
//

.version 9.0
.target sm_100
.address_size 64

	// .globl	_Z6warmUpv

.visible .entry _Z6warmUpv()
{


	ret;

}
	// .globl	_Z23populationInfluenceStepPfPbS_S0_i
.visible .entry _Z23populationInfluenceStepPfPbS_S0_i(
	.param .u64 .ptr .align 1 _Z23populationInfluenceStepPfPbS_S0_i_param_0,
	.param .u64 .ptr .align 1 _Z23populationInfluenceStepPfPbS_S0_i_param_1,
	.param .u64 .ptr .align 1 _Z23populationInfluenceStepPfPbS_S0_i_param_2,
	.param .u64 .ptr .align 1 _Z23populationInfluenceStepPfPbS_S0_i_param_3,
	.param .u32 _Z23populationInfluenceStepPfPbS_S0_i_param_4
)
{
	.reg .pred 	%p<58>;
	.reg .b16 	%rs<18>;
	.reg .b32 	%r<88>;
	.reg .b32 	%f<82>;
	.reg .b64 	%rd<51>;

	ld.param.u64 	%rd8, [_Z23populationInfluenceStepPfPbS_S0_i_param_0];
	ld.param.u64 	%rd9, [_Z23populationInfluenceStepPfPbS_S0_i_param_1];
	ld.param.u32 	%r47, [_Z23populationInfluenceStepPfPbS_S0_i_param_4];
	cvta.to.global.u64 	%rd1, %rd8;
	cvta.to.global.u64 	%rd2, %rd9;
	mov.u32 	%r48, %ctaid.x;
	mov.u32 	%r49, %ntid.x;
	mov.u32 	%r50, %tid.x;
	mad.lo.s32 	%r51, %r48, %r49, %r50;
	div.s32 	%r1, %r51, %r47;
	mul.lo.s32 	%r3, %r1, %r47;
	sub.s32 	%r2, %r51, %r3;
	cvt.s64.s32 	%rd10, %r51;
	add.s64 	%rd3, %rd2, %rd10;
	ld.global.u8 	%rs1, [%rd3];
	setp.ne.s16 	%p1, %rs1, 0;
	setp.lt.s32 	%p2, %r47, 1;
	or.pred  	%p3, %p1, %p2;
	@%p3 bra 	$L__BB1_43;
	and.b32  	%r4, %r47, 7;
	setp.lt.u32 	%p4, %r47, 8;
	mov.f32 	%f61, 0f00000000;
	mov.b32 	%r86, 0;
	@%p4 bra 	$L__BB1_20;
	and.b32  	%r86, %r47, 2147483640;
	mad.lo.s32 	%r83, %r47, 7, %r2;
	shl.b32 	%r7, %r47, 3;
	mad.lo.s32 	%r82, %r47, 6, %r2;
	mad.lo.s32 	%r81, %r47, 5, %r2;
	shl.b32 	%r54, %r47, 2;
	add.s32 	%r80, %r2, %r54;
	mad.lo.s32 	%r79, %r47, 3, %r2;
	shl.b32 	%r55, %r47, 1;
	add.s32 	%r78, %r2, %r55;
	add.s32 	%r77, %r2, %r47;
	neg.s32 	%r76, %r2;
	mov.f32 	%f61, 0f00000000;
	mov.b32 	%r84, 0;
	mov.u32 	%r74, %r3;
	mov.u32 	%r75, %r2;
$L__BB1_3:
	.pragma "nounroll";
	cvt.s64.s32 	%rd11, %r74;
	add.s64 	%rd12, %rd2, %rd11;
	add.s64 	%rd4, %rd12, 3;
	ld.global.u8 	%rs2, [%rd12];
	setp.eq.s16 	%p5, %rs2, 0;
	setp.eq.s32 	%p6, %r76, 0;
	or.pred  	%p7, %p6, %p5;
	@%p7 bra 	$L__BB1_5;
	mul.wide.s32 	%rd13, %r75, 4;
	add.s64 	%rd14, %rd1, %rd13;
	ld.global.f32 	%f41, [%rd14];
	add.f32 	%f61, %f61, %f41;
$L__BB1_5:
	add.s32 	%r56, %r84, 1;
	ld.global.u8 	%rs3, [%rd4+-2];
	setp.eq.s16 	%p8, %rs3, 0;
	setp.eq.s32 	%p9, %r2, %r56;
	or.pred  	%p10, %p9, %p8;
	@%p10 bra 	$L__BB1_7;
	mul.wide.s32 	%rd15, %r77, 4;
	add.s64 	%rd16, %rd1, %rd15;
	ld.global.f32 	%f42, [%rd16];
	add.f32 	%f61, %f61, %f42;
$L__BB1_7:
	add.s32 	%r57, %r84, 2;
	ld.global.u8 	%rs4, [%rd4+-1];
	setp.eq.s16 	%p11, %rs4, 0;
	setp.eq.s32 	%p12, %r2, %r57;
	or.pred  	%p13, %p12, %p11;
	@%p13 bra 	$L__BB1_9;
	mul.wide.s32 	%rd17, %r78, 4;
	add.s64 	%rd18, %rd1, %rd17;
	ld.global.f32 	%f43, [%rd18];
	add.f32 	%f61, %f61, %f43;
$L__BB1_9:
	add.s32 	%r58, %r84, 3;
	ld.global.u8 	%rs5, [%rd4];
	setp.eq.s16 	%p14, %rs5, 0;
	setp.eq.s32 	%p15, %r2, %r58;
	or.pred  	%p16, %p15, %p14;
	@%p16 bra 	$L__BB1_11;
	mul.wide.s32 	%rd19, %r79, 4;
	add.s64 	%rd20, %rd1, %rd19;
	ld.global.f32 	%f44, [%rd20];
	add.f32 	%f61, %f61, %f44;
$L__BB1_11:
	add.s32 	%r59, %r84, 4;
	ld.global.u8 	%rs6, [%rd4+1];
	setp.eq.s16 	%p17, %rs6, 0;
	setp.eq.s32 	%p18, %r2, %r59;
	or.pred  	%p19, %p18, %p17;
	@%p19 bra 	$L__BB1_13;
	mul.wide.s32 	%rd21, %r80, 4;
	add.s64 	%rd22, %rd1, %rd21;
	ld.global.f32 	%f45, [%rd22];
	add.f32 	%f61, %f61, %f45;
$L__BB1_13:
	add.s32 	%r60, %r84, 5;
	ld.global.u8 	%rs7, [%rd4+2];
	setp.eq.s16 	%p20, %rs7, 0;
	setp.eq.s32 	%p21, %r2, %r60;
	or.pred  	%p22, %p21, %p20;
	@%p22 bra 	$L__BB1_15;
	mul.wide.s32 	%rd23, %r81, 4;
	add.s64 	%rd24, %rd1, %rd23;
	ld.global.f32 	%f46, [%rd24];
	add.f32 	%f61, %f61, %f46;
$L__BB1_15:
	add.s32 	%r61, %r84, 6;
	ld.global.u8 	%rs8, [%rd4+3];
	setp.eq.s16 	%p23, %rs8, 0;
	setp.eq.s32 	%p24, %r2, %r61;
	or.pred  	%p25, %p24, %p23;
	@%p25 bra 	$L__BB1_17;
	mul.wide.s32 	%rd25, %r82, 4;
	add.s64 	%rd26, %rd1, %rd25;
	ld.global.f32 	%f47, [%rd26];
	add.f32 	%f61, %f61, %f47;
$L__BB1_17:
	add.s32 	%r62, %r84, 7;
	ld.global.u8 	%rs9, [%rd4+4];
	setp.eq.s16 	%p26, %rs9, 0;
	setp.eq.s32 	%p27, %r2, %r62;
	or.pred  	%p28, %p27, %p26;
	@%p28 bra 	$L__BB1_19;
	mul.wide.s32 	%rd27, %r83, 4;
	add.s64 	%rd28, %rd1, %rd27;
	ld.global.f32 	%f48, [%rd28];
	add.f32 	%f61, %f61, %f48;
$L__BB1_19:
	add.s32 	%r84, %r84, 8;
	add.s32 	%r83, %r83, %r7;
	add.s32 	%r82, %r82, %r7;
	add.s32 	%r81, %r81, %r7;
	add.s32 	%r80, %r80, %r7;
	add.s32 	%r79, %r79, %r7;
	add.s32 	%r78, %r78, %r7;
	add.s32 	%r77, %r77, %r7;
	add.s32 	%r76, %r76, 8;
	add.s32 	%r75, %r75, %r7;
	add.s32 	%r74, %r74, 8;
	setp.ne.s32 	%p29, %r84, %r86;
	@%p29 bra 	$L__BB1_3;
$L__BB1_20:
	setp.eq.s32 	%p30, %r4, 0;
	@%p30 bra 	$L__BB1_41;
	and.b32  	%r38, %r47, 3;
	setp.lt.u32 	%p31, %r4, 4;
	@%p31 bra 	$L__BB1_31;
	add.s32 	%r63, %r86, %r3;
	cvt.s64.s32 	%rd29, %r63;
	add.s64 	%rd5, %rd2, %rd29;
	ld.global.u8 	%rs10, [%rd5];
	setp.eq.s16 	%p32, %rs10, 0;
	setp.eq.s32 	%p33, %r2, %r86;
	or.pred  	%p34, %p33, %p32;
	@%p34 bra 	$L__BB1_24;
	mad.lo.s32 	%r64, %r86, %r47, %r2;
	mul.wide.s32 	%rd30, %r64, 4;
	add.s64 	%rd31, %rd1, %rd30;
	ld.global.f32 	%f50, [%rd31];
	add.f32 	%f61, %f61, %f50;
$L__BB1_24:
	add.s32 	%r39, %r86, 1;
	ld.global.u8 	%rs11, [%rd5+1];
	setp.eq.s16 	%p35, %rs11, 0;
	setp.eq.s32 	%p36, %r2, %r39;
	or.pred  	%p37, %p36, %p35;
	@%p37 bra 	$L__BB1_26;
	mad.lo.s32 	%r65, %r39, %r47, %r2;
	mul.wide.s32 	%rd32, %r65, 4;
	add.s64 	%rd33, %rd1, %rd32;
	ld.global.f32 	%f51, [%rd33];
	add.f32 	%f61, %f61, %f51;
$L__BB1_26:
	add.s32 	%r40, %r86, 2;
	ld.global.u8 	%rs12, [%rd5+2];
	setp.eq.s16 	%p38, %rs12, 0;
	setp.eq.s32 	%p39, %r2, %r40;
	or.pred  	%p40, %p39, %p38;
	@%p40 bra 	$L__BB1_28;
	mad.lo.s32 	%r66, %r40, %r47, %r2;
	mul.wide.s32 	%rd34, %r66, 4;
	add.s64 	%rd35, %rd1, %rd34;
	ld.global.f32 	%f52, [%rd35];
	add.f32 	%f61, %f61, %f52;
$L__BB1_28:
	add.s32 	%r41, %r86, 3;
	ld.global.u8 	%rs13, [%rd5+3];
	setp.eq.s16 	%p41, %rs13, 0;
	setp.eq.s32 	%p42, %r2, %r41;
	or.pred  	%p43, %p42, %p41;
	@%p43 bra 	$L__BB1_30;
	mad.lo.s32 	%r67, %r41, %r47, %r2;
	mul.wide.s32 	%rd36, %r67, 4;
	add.s64 	%rd37, %rd1, %rd36;
	ld.global.f32 	%f53, [%rd37];
	add.f32 	%f61, %f61, %f53;
$L__BB1_30:
	add.s32 	%r86, %r86, 4;
$L__BB1_31:
	setp.eq.s32 	%p44, %r38, 0;
	@%p44 bra 	$L__BB1_41;
	setp.eq.s32 	%p45, %r38, 1;
	@%p45 bra 	$L__BB1_38;
	add.s32 	%r68, %r86, %r3;
	cvt.s64.s32 	%rd38, %r68;
	add.s64 	%rd6, %rd2, %rd38;
	ld.global.u8 	%rs14, [%rd6];
	setp.eq.s16 	%p46, %rs14, 0;
	setp.eq.s32 	%p47, %r2, %r86;
	or.pred  	%p48, %p47, %p46;
	@%p48 bra 	$L__BB1_35;
	mad.lo.s32 	%r69, %r86, %r47, %r2;
	mul.wide.s32 	%rd39, %r69, 4;
	add.s64 	%rd40, %rd1, %rd39;
	ld.global.f32 	%f55, [%rd40];
	add.f32 	%f61, %f61, %f55;
$L__BB1_35:
	add.s32 	%r44, %r86, 1;
	ld.global.u8 	%rs15, [%rd6+1];
	setp.eq.s16 	%p49, %rs15, 0;
	setp.eq.s32 	%p50, %r2, %r44;
	or.pred  	%p51, %p50, %p49;
	@%p51 bra 	$L__BB1_37;
	mad.lo.s32 	%r70, %r44, %r47, %r2;
	mul.wide.s32 	%rd41, %r70, 4;
	add.s64 	%rd42, %rd1, %rd41;
	ld.global.f32 	%f56, [%rd42];
	add.f32 	%f61, %f61, %f56;
$L__BB1_37:
	add.s32 	%r86, %r86, 2;
$L__BB1_38:
	and.b32  	%r71, %r47, 1;
	setp.eq.b32 	%p52, %r71, 1;
	not.pred 	%p53, %p52;
	@%p53 bra 	$L__BB1_41;
	add.s32 	%r72, %r86, %r3;
	cvt.s64.s32 	%rd43, %r72;
	add.s64 	%rd44, %rd2, %rd43;
	ld.global.u8 	%rs16, [%rd44];
	setp.eq.s16 	%p54, %rs16, 0;
	setp.eq.s32 	%p55, %r2, %r86;
	or.pred  	%p56, %p55, %p54;
	@%p56 bra 	$L__BB1_41;
	mad.lo.s32 	%r73, %r86, %r47, %r2;
	mul.wide.s32 	%rd45, %r73, 4;
	add.s64 	%rd46, %rd1, %rd45;
	ld.global.f32 	%f57, [%rd46];
	add.f32 	%f61, %f61, %f57;
$L__BB1_41:
	setp.ltu.f32 	%p57, %f61, 0f3F000000;
	@%p57 bra 	$L__BB1_43;
	ld.param.u64 	%rd50, [_Z23populationInfluenceStepPfPbS_S0_i_param_2];
	mov.b16 	%rs17, 1;
	st.global.u8 	[%rd3], %rs17;
	cvta.to.global.u64 	%rd47, %rd50;
	mul.wide.s32 	%rd48, %r1, 4;
	add.s64 	%rd49, %rd47, %rd48;
	ld.global.f32 	%f58, [%rd49];
	add.f32 	%f59, %f58, 0f3F800000;
	st.global.f32 	[%rd49], %f59;
$L__BB1_43:
	ret;

}


// ===== COMPILED SASS (sm_100) =====

	.target	sm_100

	.elftype	@"ET_EXEC"


//--------------------- .note.nv.tkinfo           --------------------------
	.section	.note.nv.tkinfo,"",@"SHT_NOTE"
	.sectionflags	@"SHF_NOTE_NV_TKINFO"
	.tkinfo
        /*0018*/ 	.word	0x00000002
        /*0030*/ 	.string	""
        /*0030*/ 	.string	"ptxas"
        /*0030*/ 	.string	"Cuda compilation tools, release 13.0, V13.0.88"
        /*0030*/ 	.string	"Build cuda_13.0.r13.0/compiler.36424714_0"
        /*0030*/ 	.string	"-arch sm_100 -m 64 "



//--------------------- .note.nv.cuinfo           --------------------------
	.section	.note.nv.cuinfo,"",@"SHT_NOTE"
	.sectionflags	@"SHF_NOTE_NV_CUINFO"
        /*0018*/ 	.short	0x0002
        /*001a*/ 	.short	0x0064
        /*001c*/ 	.short	0x0082
	.zero		2


//--------------------- .nv.info                  --------------------------
	.section	.nv.info,"",@"SHT_CUDA_INFO"
	.align	4


	//----- nvinfo : EIATTR_REGCOUNT
	.align		4
        /*0000*/ 	.byte	0x04, 0x2f
        /*0002*/ 	.short	(.L_1 - .L_0)
	.align		4
.L_0:
        /*0004*/ 	.word	index@(_Z6warmUpv)
        /*0008*/ 	.word	0x00000004


	//----- nvinfo : EIATTR_FRAME_SIZE
	.align		4
.L_1:
        /*000c*/ 	.byte	0x04, 0x11
        /*000e*/ 	.short	(.L_3 - .L_2)
	.align		4
.L_2:
        /*0010*/ 	.word	index@(_Z6warmUpv)
        /*0014*/ 	.word	0x00000000


	//----- nvinfo : EIATTR_REGCOUNT
	.align		4
.L_3:
        /*0018*/ 	.byte	0x04, 0x2f
        /*001a*/ 	.short	(.L_5 - .L_4)
	.align		4
.L_4:
        /*001c*/ 	.word	index@(_Z23populationInfluenceStepPfPbS_S0_i)
        /*0020*/ 	.word	0x00000020


	//----- nvinfo : EIATTR_FRAME_SIZE
	.align		4
.L_5:
        /*0024*/ 	.byte	0x04, 0x11
        /*0026*/ 	.short	(.L_7 - .L_6)
	.align		4
.L_6:
        /*0028*/ 	.word	index@(_Z23populationInfluenceStepPfPbS_S0_i)
        /*002c*/ 	.word	0x00000000


	//----- nvinfo : EIATTR_MIN_STACK_SIZE
	.align		4
.L_7:
        /*0030*/ 	.byte	0x04, 0x12
        /*0032*/ 	.short	(.L_9 - .L_8)
	.align		4
.L_8:
        /*0034*/ 	.word	index@(_Z23populationInfluenceStepPfPbS_S0_i)
        /*0038*/ 	.word	0x00000000


	//----- nvinfo : EIATTR_MIN_STACK_SIZE
	.align		4
.L_9:
        /*003c*/ 	.byte	0x04, 0x12
        /*003e*/ 	.short	(.L_11 - .L_10)
	.align		4
.L_10:
        /*0040*/ 	.word	index@(_Z6warmUpv)
        /*0044*/ 	.word	0x00000000
.L_11:


//--------------------- .nv.compat                --------------------------
	.section	.nv.compat,"",@"SHT_CUDA_COMPAT_INFO"
	.align	4
        /*0000*/ 	.byte	0x02, 0x09, 0x00, 0x00, 0x02, 0x02, 0x01, 0x00, 0x02, 0x05, 0x05, 0x00, 0x03, 0x07, 0x01, 0x01
        /*0010*/ 	.byte	0x02, 0x03, 0x00, 0x00, 0x02, 0x06, 0x01, 0x00, 0x04, 0x0b, 0x08, 0x00, 0x01, 0x00, 0x00, 0x00
        /*0020*/ 	.byte	0x00, 0x00, 0x00, 0x00


//--------------------- .nv.info._Z23populationInfluenceStepPfPbS_S0_i --------------------------
	.section	.nv.info._Z23populationInfluenceStepPfPbS_S0_i,"",@"SHT_CUDA_INFO"
	.sectionflags	@""
	.align	4


	//----- nvinfo : EIATTR_CUDA_API_VERSION
	.align		4
        /*0000*/ 	.byte	0x04, 0x37
        /*0002*/ 	.short	(.L_13 - .L_12)
.L_12:
        /*0004*/ 	.word	0x00000082


	//----- nvinfo : EIATTR_KPARAM_INFO
	.align		4
.L_13:
        /*0008*/ 	.byte	0x04, 0x17
        /*000a*/ 	.short	(.L_15 - .L_14)
.L_14:
        /*000c*/ 	.word	0x00000000
        /*0010*/ 	.short	0x0004
        /*0012*/ 	.short	0x0020
        /*0014*/ 	.byte	0x00, 0xf0, 0x11, 0x00


	//----- nvinfo : EIATTR_KPARAM_INFO
	.align		4
.L_15:
        /*0018*/ 	.byte	0x04, 0x17
        /*001a*/ 	.short	(.L_17 - .L_16)
.L_16:
        /*001c*/ 	.word	0x00000000
        /*0020*/ 	.short	0x0003
        /*0022*/ 	.short	0x0018
        /*0024*/ 	.byte	0x00, 0xf5, 0x21, 0x00


	//----- nvinfo : EIATTR_KPARAM_INFO
	.align		4
.L_17:
        /*0028*/ 	.byte	0x04, 0x17
        /*002a*/ 	.short	(.L_19 - .L_18)
.L_18:
        /*002c*/ 	.word	0x00000000
        /*0030*/ 	.short	0x0002
        /*0032*/ 	.short	0x0010
        /*0034*/ 	.byte	0x00, 0xf5, 0x21, 0x00


	//----- nvinfo : EIATTR_KPARAM_INFO
	.align		4
.L_19:
        /*0038*/ 	.byte	0x04, 0x17
        /*003a*/ 	.short	(.L_21 - .L_20)
.L_20:
        /*003c*/ 	.word	0x00000000
        /*0040*/ 	.short	0x0001
        /*0042*/ 	.short	0x0008
        /*0044*/ 	.byte	0x00, 0xf5, 0x21, 0x00


	//----- nvinfo : EIATTR_KPARAM_INFO
	.align		4
.L_21:
        /*0048*/ 	.byte	0x04, 0x17
        /*004a*/ 	.short	(.L_23 - .L_22)
.L_22:
        /*004c*/ 	.word	0x00000000
        /*0050*/ 	.short	0x0000
        /*0052*/ 	.short	0x0000
        /*0054*/ 	.byte	0x00, 0xf5, 0x21, 0x00


	//----- nvinfo : EIATTR_SPARSE_MMA_MASK
	.align		4
.L_23:
        /*0058*/ 	.byte	0x03, 0x50
        /*005a*/ 	.short	0x0000


	//----- nvinfo : EIATTR_MAXREG_COUNT
	.align		4
        /*005c*/ 	.byte	0x03, 0x1b
        /*005e*/ 	.short	0x00ff


	//----- nvinfo : EIATTR_MERCURY_ISA_VERSION
	.align		4
        /*0060*/ 	.byte	0x03, 0x5f
        /*0062*/ 	.short	0x0101


	//----- nvinfo : EIATTR_VRC_CTA_INIT_COUNT
	.align		4
        /*0064*/ 	.byte	0x02, 0x4a
	.zero		1
	.zero		1


	//----- nvinfo : EIATTR_EXIT_INSTR_OFFSETS
	.align		4
        /*0068*/ 	.byte	0x04, 0x1c
        /*006a*/ 	.short	(.L_25 - .L_24)


	//   ....[0]....
.L_24:
        /*006c*/ 	.word	0x00000250


	//   ....[1]....
        /*0070*/ 	.word	0x00000e20


	//   ....[2]....
        /*0074*/ 	.word	0x00000ea0


	//----- nvinfo : EIATTR_CRS_STACK_SIZE
	.align		4
.L_25:
        /*0078*/ 	.byte	0x04, 0x1e
        /*007a*/ 	.short	(.L_27 - .L_26)
.L_26:
        /*007c*/ 	.word	0x00000000


	//----- nvinfo : EIATTR_CBANK_PARAM_SIZE
	.align		4
.L_27:
        /*0080*/ 	.byte	0x03, 0x19
        /*0082*/ 	.short	0x0024


	//----- nvinfo : EIATTR_PARAM_CBANK
	.align		4
        /*0084*/ 	.byte	0x04, 0x0a
        /*0086*/ 	.short	(.L_29 - .L_28)
	.align		4
.L_28:
        /*0088*/ 	.word	index@(.nv.constant0._Z23populationInfluenceStepPfPbS_S0_i)
        /*008c*/ 	.short	0x0380
        /*008e*/ 	.short	0x0024


	//----- nvinfo : EIATTR_SW_WAR
	.align		4
.L_29:
        /*0090*/ 	.byte	0x04, 0x36
        /*0092*/ 	.short	(.L_31 - .L_30)
.L_30:
        /*0094*/ 	.word	0x00000008
.L_31:


//--------------------- .nv.info._Z6warmUpv       --------------------------
	.section	.nv.info._Z6warmUpv,"",@"SHT_CUDA_INFO"
	.sectionflags	@""
	.align	4


	//----- nvinfo : EIATTR_CUDA_API_VERSION
	.align		4
        /*0000*/ 	.byte	0x04, 0x37
        /*0002*/ 	.short	(.L_33 - .L_32)
.L_32:
        /*0004*/ 	.word	0x00000082


	//----- nvinfo : EIATTR_SPARSE_MMA_MASK
	.align		4
.L_33:
        /*0008*/ 	.byte	0x03, 0x50
        /*000a*/ 	.short	0x0000


	//----- nvinfo : EIATTR_MAXREG_COUNT
	.align		4
        /*000c*/ 	.byte	0x03, 0x1b
        /*000e*/ 	.short	0x00ff


	//----- nvinfo : EIATTR_MERCURY_ISA_VERSION
	.align		4
        /*0010*/ 	.byte	0x03, 0x5f
        /*0012*/ 	.short	0x0101


	//----- nvinfo : EIATTR_VRC_CTA_INIT_COUNT
	.align		4
        /*0014*/ 	.byte	0x02, 0x4a
	.zero		1
	.zero		1


	//----- nvinfo : EIATTR_EXIT_INSTR_OFFSETS
	.align		4
        /*0018*/ 	.byte	0x04, 0x1c
        /*001a*/ 	.short	(.L_35 - .L_34)


	//   ....[0]....
.L_34:
        /*001c*/ 	.word	0x00000010


	//----- nvinfo : EIATTR_SW_WAR
	.align		4
.L_35:
        /*0020*/ 	.byte	0x04, 0x36
        /*0022*/ 	.short	(.L_37 - .L_36)
.L_36:
        /*0024*/ 	.word	0x00000008
.L_37:


//--------------------- .nv.callgraph             --------------------------
	.section	.nv.callgraph,"",@"SHT_CUDA_CALLGRAPH"
	.align	4
	.sectionentsize	8
	.align		4
        /*0000*/ 	.word	0x00000000
	.align		4
        /*0004*/ 	.word	0xffffffff
	.align		4
        /*0008*/ 	.word	0x00000000
	.align		4
        /*000c*/ 	.word	0xfffffffe
	.align		4
        /*0010*/ 	.word	0x00000000
	.align		4
        /*0014*/ 	.word	0xfffffffd
	.align		4
        /*0018*/ 	.word	0x00000000
	.align		4
        /*001c*/ 	.word	0xfffffffc


//--------------------- .text._Z23populationInfluenceStepPfPbS_S0_i --------------------------
	.section	.text._Z23populationInfluenceStepPfPbS_S0_i,"ax",@progbits
	.align	128
        .global         _Z23populationInfluenceStepPfPbS_S0_i
        .type           _Z23populationInfluenceStepPfPbS_S0_i,@function
        .size           _Z23populationInfluenceStepPfPbS_S0_i,(.L_x_8 - _Z23populationInfluenceStepPfPbS_S0_i)
        .other          _Z23populationInfluenceStepPfPbS_S0_i,@"STO_CUDA_ENTRY STV_DEFAULT"
_Z23populationInfluenceStepPfPbS_S0_i:
.text._Z23populationInfluenceStepPfPbS_S0_i:
[----:B------:R-:W-:Y:S01]  /*0000*/  LDC R1, c[0x0][0x37c] ;  /* 0x0000df00ff017b82 */ /* 0x000fe20000000800 */
[----:B------:R-:W0:Y:S07]  /*0010*/  S2R R3, SR_TID.X ;  /* 0x0000000000037919 */ /* 0x000e2e0000002100 */
[----:B------:R-:W0:Y:S01]  /*0020*/  S2UR UR4, SR_CTAID.X ;  /* 0x00000000000479c3 */ /* 0x000e220000002500 */
[----:B------:R-:W1:Y:S01]  /*0030*/  LDCU.64 UR6, c[0x0][0x388] ;  /* 0x00007100ff0677ac */ /* 0x000e620008000a00 */
[----:B------:R-:W2:Y:S06]  /*0040*/  LDCU.64 UR10, c[0x0][0x358] ;  /* 0x00006b00ff0a77ac */ /* 0x000eac0008000a00 */
[----:B------:R-:W0:Y:S02]  /*0050*/  LDC R6, c[0x0][0x360] ;  /* 0x0000d800ff067b82 */ /* 0x000e240000000800 */
[----:B0-----:R-:W-:Y:S01]  /*0060*/  IMAD R6, R6, UR4, R3 ;  /* 0x0000000406067c24 */ /* 0x001fe2000f8e0203 */
[----:B------:R-:W0:Y:S04]  /*0070*/  LDCU UR4, c[0x0][0x3a0] ;  /* 0x00007400ff0477ac */ /* 0x000e280008000800 */
[----:B-1----:R-:W-:-:S04]  /*0080*/  IADD3 R12, P0, PT, R6, UR6, RZ ;  /* 0x00000006060c7c10 */ /* 0x002fc8000ff1e0ff */
[----:B------:R-:W-:-:S05]  /*0090*/  LEA.HI.X.SX32 R13, R6, UR7, 0x1, P0 ;  /* 0x00000007060d7c11 */ /* 0x000fca00080f0eff */
[----:B--2---:R-:W2:Y:S01]  /*00a0*/  LDG.E.U8 R8, desc[UR10][R12.64] ;  /* 0x0000000a0c087981 */ /* 0x004ea2000c1e1100 */
[----:B0-----:R-:W-:-:S05]  /*00b0*/  IMAD.U32 R15, RZ, RZ, UR4 ;  /* 0x00000004ff0f7e24 */ /* 0x001fca000f8e00ff */
[----:B------:R-:W-:Y:S02]  /*00c0*/  IABS R5, R15 ;  /* 0x0000000f00057213 */ /* 0x000fe40000000000 */
[----:B------:R-:W-:Y:S02]  /*00d0*/  ISETP.NE.AND P2, PT, R15, RZ, PT ;  /* 0x000000ff0f00720c */ /* 0x000fe40003f45270 */
[----:B------:R-:W0:Y:S08]  /*00e0*/  I2F.RP R0, R5 ;  /* 0x0000000500007306 */ /* 0x000e300000209400 */
[----:B0-----:R-:W0:Y:S02]  /*00f0*/  MUFU.RCP R0, R0 ;  /* 0x0000000000007308 */ /* 0x001e240000001000 */
[----:B0-----:R-:W-:-:S06]  /*0100*/  VIADD R2, R0, 0xffffffe ;  /* 0x0ffffffe00027836 */ /* 0x001fcc0000000000 */
[----:B------:R0:W1:Y:S02]  /*0110*/  F2I.FTZ.U32.TRUNC.NTZ R3, R2 ;  /* 0x0000000200037305 */ /* 0x000064000021f000 */
[----:B0-----:R-:W-:Y:S01]  /*0120*/  IMAD.MOV.U32 R2, RZ, RZ, RZ ;  /* 0x000000ffff027224 */ /* 0x001fe200078e00ff */
[----:B-1----:R-:W-:-:S05]  /*0130*/  IADD3 R4, PT, PT, RZ, -R3, RZ ;  /* 0x80000003ff047210 */ /* 0x002fca0007ffe0ff */
[----:B------:R-:W-:Y:S01]  /*0140*/  IMAD R7, R4, R5, RZ ;  /* 0x0000000504077224 */ /* 0x000fe200078e02ff */
[----:B------:R-:W-:-:S03]  /*0150*/  IABS R4, R6 ;  /* 0x0000000600047213 */ /* 0x000fc60000000000 */
[----:B------:R-:W-:-:S06]  /*0160*/  IMAD.HI.U32 R3, R3, R7, R2 ;  /* 0x0000000703037227 */ /* 0x000fcc00078e0002 */
[----:B------:R-:W-:-:S04]  /*0170*/  IMAD.HI.U32 R2, R3, R4, RZ ;  /* 0x0000000403027227 */ /* 0x000fc800078e00ff */
[----:B------:R-:W-:-:S04]  /*0180*/  IMAD.MOV R0, RZ, RZ, -R2 ;  /* 0x000000ffff007224 */ /* 0x000fc800078e0a02 */
[----:B------:R-:W-:-:S05]  /*0190*/  IMAD R0, R5, R0, R4 ;  /* 0x0000000005007224 */ /* 0x000fca00078e0204 */
[----:B------:R-:W-:-:S13]  /*01a0*/  ISETP.GT.U32.AND P0, PT, R5, R0, PT ;  /* 0x000000000500720c */ /* 0x000fda0003f04070 */
[-C--:B------:R-:W-:Y:S01]  /*01b0*/  @!P0 IADD3 R0, PT, PT, R0, -R5.reuse, RZ ;  /* 0x8000000500008210 */ /* 0x080fe20007ffe0ff */
[----:B------:R-:W-:Y:S01]  /*01c0*/  @!P0 VIADD R2, R2, 0x1 ;  /* 0x0000000102028836 */ /* 0x000fe20000000000 */
[----:B------:R-:W-:Y:S02]  /*01d0*/  ISETP.GE.AND P0, PT, R15, 0x1, PT ;  /* 0x000000010f00780c */ /* 0x000fe40003f06270 */
[----:B------:R-:W-:Y:S02]  /*01e0*/  ISETP.GE.U32.AND P1, PT, R0, R5, PT ;  /* 0x000000050000720c */ /* 0x000fe40003f26070 */
[----:B------:R-:W-:-:S04]  /*01f0*/  LOP3.LUT R0, R6, R15, RZ, 0x3c, !PT ;  /* 0x0000000f06007212 */ /* 0x000fc800078e3cff */
[----:B------:R-:W-:-:S07]  /*0200*/  ISETP.GE.AND P3, PT, R0, RZ, PT ;  /* 0x000000ff0000720c */ /* 0x000fce0003f66270 */
[----:B------:R-:W-:-:S06]  /*0210*/  @P1 VIADD R2, R2, 0x1 ;  /* 0x0000000102021836 */ /* 0x000fcc0000000000 */
[----:B------:R-:W-:Y:S02]  /*0220*/  @!P3 IADD3 R2, PT, PT, -R2, RZ, RZ ;  /* 0x000000ff0202b210 */ /* 0x000fe40007ffe1ff */
[----:B------:R-:W-:Y:S02]  /*0230*/  @!P2 LOP3.LUT R2, RZ, R15, RZ, 0x33, !PT ;  /* 0x0000000fff02a212 */ /* 0x000fe400078e33ff */
[----:B--2---:R-:W-:-:S13]  /*0240*/  ISETP.NE.OR P0, PT, R8, RZ, !P0 ;  /* 0x000000ff0800720c */ /* 0x004fda0004705670 */
[----:B------:R-:W-:Y:S05]  /*0250*/  @P0 EXIT ;  /* 0x000000000000094d */ /* 0x000fea0003800000 */
[C---:B------:R-:W-:Y:S01]  /*0260*/  ISETP.GE.U32.AND P0, PT, R15.reuse, 0x8, PT ;  /* 0x000000080f00780c */ /* 0x040fe20003f06070 */
[----:B------:R-:W-:Y:S01]  /*0270*/  IMAD R4, R2, R15, RZ ;  /* 0x0000000f02047224 */ /* 0x000fe200078e02ff */
[----:B------:R-:W-:Y:S01]  /*0280*/  LOP3.LUT R3, R15, 0x7, RZ, 0xc0, !PT ;  /* 0x000000070f037812 */ /* 0x000fe200078ec0ff */
[----:B------:R-:W-:Y:S02]  /*0290*/  IMAD.MOV.U32 R5, RZ, RZ, RZ ;  /* 0x000000ffff057224 */ /* 0x000fe400078e00ff */
[----:B------:R-:W-:Y:S01]  /*02a0*/  IMAD.MOV.U32 R7, RZ, RZ, RZ ;  /* 0x000000ffff077224 */ /* 0x000fe200078e00ff */
[----:B------:R-:W-:Y:S02]  /*02b0*/  ISETP.NE.AND P5, PT, R3, RZ, PT ;  /* 0x000000ff0300720c */ /* 0x000fe40003fa5270 */
[----:B------:R-:W-:-:S05]  /*02c0*/  IADD3 R6, PT, PT, R6, -R4, RZ ;  /* 0x8000000406067210 */ /* 0x000fca0007ffe0ff */
[----:B------:R-:W-:Y:S06]  /*02d0*/  @!P0 BRA `(.L_x_0) ;  /* 0x0000000400788947 */ /* 0x000fec0003800000 */
[----:B------:R-:W0:Y:S01]  /*02e0*/  LDC R8, c[0x0][0x3a0] ;  /* 0x0000e800ff087b82 */ /* 0x000e220000000800 */
[C---:B------:R-:W-:Y:S01]  /*02f0*/  LOP3.LUT R7, R15.reuse, 0x7ffffff8, RZ, 0xc0, !PT ;  /* 0x7ffffff80f077812 */ /* 0x040fe200078ec0ff */
[C-C-:B------:R-:W-:Y:S01]  /*0300*/  IMAD R10, R15.reuse, 0x7, R6.reuse ;  /* 0x000000070f0a7824 */ /* 0x140fe200078e0206 */
[----:B------:R-:W-:Y:S01]  /*0310*/  IADD3 R9, PT, PT, R6, R15, RZ ;  /* 0x0000000f06097210 */ /* 0x000fe20007ffe0ff */
[C-C-:B------:R-:W-:Y:S01]  /*0320*/  IMAD R11, R15.reuse, 0x6, R6.reuse ;  /* 0x000000060f0b7824 */ /* 0x140fe200078e0206 */
[----:B------:R-:W-:Y:S01]  /*0330*/  MOV R24, R4 ;  /* 0x0000000400187202 */ /* 0x000fe20000000f00 */
[C-C-:B------:R-:W-:Y:S01]  /*0340*/  IMAD R19, R15.reuse, 0x5, R6.reuse ;  /* 0x000000050f137824 */ /* 0x140fe200078e0206 */
[----:B------:R-:W1:Y:S01]  /*0350*/  LDCU.64 UR6, c[0x0][0x388] ;  /* 0x00007100ff0677ac */ /* 0x000e620008000a00 */
[C-C-:B------:R-:W-:Y:S02]  /*0360*/  IMAD R18, R15.reuse, 0x4, R6.reuse ;  /* 0x000000040f127824 */ /* 0x140fe400078e0206 */
[C-C-:B------:R-:W-:Y:S01]  /*0370*/  IMAD R20, R15.reuse, 0x3, R6.reuse ;  /* 0x000000030f147824 */ /* 0x140fe200078e0206 */
[----:B------:R-:W-:Y:S01]  /*0380*/  UMOV UR4, URZ ;  /* 0x000000ff00047c82 */ /* 0x000fe20008000000 */
[----:B------:R-:W-:-:S02]  /*0390*/  IMAD R21, R15, 0x2, R6 ;  /* 0x000000020f157824 */ /* 0x000fc400078e0206 */
[--C-:B------:R-:W-:Y:S02]  /*03a0*/  IMAD.MOV R23, RZ, RZ, -R6.reuse ;  /* 0x000000ffff177224 */ /* 0x100fe400078e0a06 */
[----:B------:R-:W-:Y:S02]  /*03b0*/  IMAD.MOV.U32 R5, RZ, RZ, RZ ;  /* 0x000000ffff057224 */ /* 0x000fe400078e00ff */
[----:B------:R-:W-:-:S07]  /*03c0*/  IMAD.MOV.U32 R22, RZ, RZ, R6 ;  /* 0x000000ffff167224 */ /* 0x000fce00078e0006 */
.L_x_1:
[----:B-1----:R-:W-:-:S04]  /*03d0*/  IADD3 R14, P0, PT, R24, UR6, RZ ;  /* 0x00000006180e7c10 */ /* 0x002fc8000ff1e0ff */
[----:B------:R-:W-:-:S05]  /*03e0*/  LEA.HI.X.SX32 R15, R24, UR7, 0x1, P0 ;  /* 0x00000007180f7c11 */ /* 0x000fca00080f0eff */
[----:B------:R-:W2:Y:S04]  /*03f0*/  LDG.E.U8 R17, desc[UR10][R14.64] ;  /* 0x0000000a0e117981 */ /* 0x000ea8000c1e1100 */
[----:B------:R-:W3:Y:S01]  /*0400*/  LDG.E.U8 R16, desc[UR10][R14.64+0x1] ;  /* 0x0000010a0e107981 */ /* 0x000ee2000c1e1100 */
[----:B------:R-:W-:-:S03]  /*0410*/  UIADD3 UR5, UPT, UPT, UR4, 0x1, URZ ;  /* 0x0000000104057890 */ /* 0x000fc6000fffe0ff */
[----:B------:R-:W4:Y:S04]  /*0420*/  LDG.E.U8 R0, desc[UR10][R14.64+0x2] ;  /* 0x0000020a0e007981 */ /* 0x000f28000c1e1100 */
[----:B------:R-:W5:Y:S04]  /*0430*/  LDG.E.U8 R29, desc[UR10][R14.64+0x4] ;  /* 0x0000040a0e1d7981 */ /* 0x000f68000c1e1100 */
[----:B------:R-:W5:Y:S04]  /*0440*/  LDG.E.U8 R28, desc[UR10][R14.64+0x3] ;  /* 0x0000030a0e1c7981 */ /* 0x000f68000c1e1100 */
[----:B------:R-:W5:Y:S01]  /*0450*/  LDG.E.U8 R25, desc[UR10][R14.64+0x5] ;  /* 0x0000050a0e197981 */ /* 0x000f62000c1e1100 */
[----:B--2---:R-:W-:-:S04]  /*0460*/  ISETP.NE.AND P2, PT, R17, RZ, PT ;  /* 0x000000ff1100720c */ /* 0x004fc80003f45270 */
[----:B------:R-:W-:Y:S02]  /*0470*/  ISETP.EQ.OR P2, PT, R23, RZ, !P2 ;  /* 0x000000ff1700720c */ /* 0x000fe40005742670 */
[----:B---3--:R-:W-:-:S04]  /*0480*/  ISETP.NE.AND P3, PT, R16, RZ, PT ;  /* 0x000000ff1000720c */ /* 0x008fc80003f65270 */
[----:B------:R-:W-:-:S07]  /*0490*/  ISETP.EQ.OR P3, PT, R6, UR5, !P3 ;  /* 0x0000000506007c0c */ /* 0x000fce000df62670 */
[----:B------:R-:W1:Y:S08]  /*04a0*/  @!P2 LDC.64 R26, c[0x0][0x380] ;  /* 0x0000e000ff1aab82 */ /* 0x000e700000000a00 */
[----:B------:R-:W2:Y:S01]  /*04b0*/  @!P3 LDC.64 R16, c[0x0][0x380] ;  /* 0x0000e000ff10bb82 */ /* 0x000ea20000000a00 */
[----:B-1----:R-:W-:-:S06]  /*04c0*/  @!P2 IMAD.WIDE R26, R22, 0x4, R26 ;  /* 0x00000004161aa825 */ /* 0x002fcc00078e021a */
[----:B------:R-:W3:Y:S01]  /*04d0*/  @!P2 LDG.E R26, desc[UR10][R26.64] ;  /* 0x0000000a1a1aa981 */ /* 0x000ee2000c1e1900 */
[----:B--2---:R-:W-:-:S06]  /*04e0*/  @!P3 IMAD.WIDE R16, R9, 0x4, R16 ;  /* 0x000000040910b825 */ /* 0x004fcc00078e0210 */
[----:B------:R-:W2:Y:S01]  /*04f0*/  @!P3 LDG.E R16, desc[UR10][R16.64] ;  /* 0x0000000a1010b981 */ /* 0x000ea2000c1e1900 */
[----:B------:R-:W-:Y:S01]  /*0500*/  UIADD3 UR5, UPT, UPT, UR4, 0x2, URZ ;  /* 0x0000000204057890 */ /* 0x000fe2000fffe0ff */
[----:B----4-:R-:W-:-:S05]  /*0510*/  ISETP.NE.AND P1, PT, R0, RZ, PT ;  /* 0x000000ff0000720c */ /* 0x010fca0003f25270 */
[----:B------:R-:W-:Y:S01]  /*0520*/  ISETP.EQ.OR P1, PT, R6, UR5, !P1 ;  /* 0x0000000506007c0c */ /* 0x000fe2000cf22670 */
[----:B------:R-:W-:Y:S01]  /*0530*/  UIADD3 UR5, UPT, UPT, UR4, 0x4, URZ ;  /* 0x0000000404057890 */ /* 0x000fe2000fffe0ff */
[----:B-----5:R-:W-:Y:S01]  /*0540*/  ISETP.NE.AND P0, PT, R28, RZ, PT ;  /* 0x000000ff1c00720c */ /* 0x020fe20003f05270 */
[----:B------:R-:W-:-:S06]  /*0550*/  UIADD3 UR8, UPT, UPT, UR4, 0x3, URZ ;  /* 0x0000000304087890 */ /* 0x000fcc000fffe0ff */
[----:B------:R-:W-:Y:S01]  /*0560*/  ISETP.EQ.OR P0, PT, R6, UR8, !P0 ;  /* 0x0000000806007c0c */ /* 0x000fe2000c702670 */
[----:B---3--:R-:W-:Y:S01]  /*0570*/  @!P2 FADD R5, R5, R26 ;  /* 0x0000001a0505a221 */ /* 0x008fe20000000000 */
[----:B------:R-:W-:-:S11]  /*0580*/  ISETP.NE.AND P2, PT, R29, RZ, PT ;  /* 0x000000ff1d00720c */ /* 0x000fd60003f45270 */
[----:B------:R-:W1:Y:S01]  /*0590*/  @!P0 LDC.64 R26, c[0x0][0x380] ;  /* 0x0000e000ff1a8b82 */ /* 0x000e620000000a00 */
[----:B------:R-:W-:-:S07]  /*05a0*/  ISETP.EQ.OR P2, PT, R6, UR5, !P2 ;  /* 0x0000000506007c0c */ /* 0x000fce000d742670 */
[----:B------:R-:W3:Y:S01]  /*05b0*/  @!P1 LDC.64 R28, c[0x0][0x380] ;  /* 0x0000e000ff1c9b82 */ /* 0x000ee20000000a00 */
[----:B--2---:R-:W-:Y:S01]  /*05c0*/  @!P3 FADD R5, R5, R16 ;  /* 0x000000100505b221 */ /* 0x004fe20000000000 */
[----:B------:R-:W-:-:S06]  /*05d0*/  UIADD3 UR5, UPT, UPT, UR4, 0x5, URZ ;  /* 0x0000000504057890 */ /* 0x000fcc000fffe0ff */
[----:B------:R-:W2:Y:S01]  /*05e0*/  @!P2 LDC.64 R16, c[0x0][0x380] ;  /* 0x0000e000ff10ab82 */ /* 0x000ea20000000a00 */
[----:B------:R-:W-:-:S04]  /*05f0*/  ISETP.NE.AND P3, PT, R25, RZ, PT ;  /* 0x000000ff1900720c */ /* 0x000fc80003f65270 */
[----:B------:R-:W-:Y:S01]  /*0600*/  ISETP.EQ.OR P3, PT, R6, UR5, !P3 ;  /* 0x0000000506007c0c */ /* 0x000fe2000df62670 */
[----:B---3--:R-:W-:-:S05]  /*0610*/  @!P1 IMAD.WIDE R28, R21, 0x4, R28 ;  /* 0x00000004151c9825 */ /* 0x008fca00078e021c */
[----:B------:R2:W3:Y:S02]  /*0620*/  @!P1 LDG.E R0, desc[UR10][R28.64] ;  /* 0x0000000a1c009981 */ /* 0x0004e4000c1e1900 */
[----:B--2---:R-:W-:-:S05]  /*0630*/  @!P2 IMAD.WIDE R28, R18, 0x4, R16 ;  /* 0x00000004121ca825 */ /* 0x004fca00078e0210 */
[----:B------:R-:W2:Y:S01]  /*0640*/  @!P3 LDC.64 R16, c[0x0][0x380] ;  /* 0x0000e000ff10bb82 */ /* 0x000ea20000000a00 */
[----:B-1----:R-:W-:Y:S01]  /*0650*/  @!P0 IMAD.WIDE R26, R20, 0x4, R26 ;  /* 0x00000004141a8825 */ /* 0x002fe200078e021a */
[----:B------:R-:W-:Y:S01]  /*0660*/  UIADD3 UR5, UPT, UPT, UR4, 0x6, URZ ;  /* 0x0000000604057890 */ /* 0x000fe2000fffe0ff */
[----:B------:R-:W4:Y:S04]  /*0670*/  @!P2 LDG.E R28, desc[UR10][R28.64] ;  /* 0x0000000a1c1ca981 */ /* 0x000f28000c1e1900 */
[----:B------:R-:W5:Y:S04]  /*0680*/  @!P0 LDG.E R26, desc[UR10][R26.64] ;  /* 0x0000000a1a1a8981 */ /* 0x000f68000c1e1900 */
[----:B------:R-:W3:Y:S01]  /*0690*/  LDG.E.U8 R27, desc[UR10][R14.64+0x7] ;  /* 0x0000070a0e1b7981 */ /* 0x000ee2000c1e1100 */
[----:B--2---:R-:W-:-:S05]  /*06a0*/  @!P3 IMAD.WIDE R16, R19, 0x4, R16 ;  /* 0x000000041310b825 */ /* 0x004fca00078e0210 */
[----:B------:R1:W2:Y:S04]  /*06b0*/  @!P3 LDG.E R25, desc[UR10][R16.64] ;  /* 0x0000000a1019b981 */ /* 0x0002a8000c1e1900 */
[----:B------:R-:W4:Y:S02]  /*06c0*/  LDG.E.U8 R16, desc[UR10][R14.64+0x6] ;  /* 0x0000060a0e107981 */ /* 0x000f24000c1e1100 */
[----:B----4-:R-:W-:-:S04]  /*06d0*/  ISETP.NE.AND P4, PT, R16, RZ, PT ;  /* 0x000000ff1000720c */ /* 0x010fc80003f85270 */
[----:B------:R-:W-:Y:S01]  /*06e0*/  ISETP.EQ.OR P4, PT, R6, UR5, !P4 ;  /* 0x0000000506007c0c */ /* 0x000fe2000e782670 */
[----:B------:R-:W-:-:S12]  /*06f0*/  UIADD3 UR5, UPT, UPT, UR4, 0x7, URZ ;  /* 0x0000000704057890 */ /* 0x000fd8000fffe0ff */
[----:B-1----:R-:W1:Y:S01]  /*0700*/  @!P4 LDC.64 R16, c[0x0][0x380] ;  /* 0x0000e000ff10cb82 */ /* 0x002e620000000a00 */
[----:B---3--:R-:W-:-:S04]  /*0710*/  ISETP.NE.AND P6, PT, R27, RZ, PT ;  /* 0x000000ff1b00720c */ /* 0x008fc80003fc5270 */
[----:B------:R-:W-:Y:S01]  /*0720*/  ISETP.EQ.OR P6, PT, R6, UR5, !P6 ;  /* 0x0000000506007c0c */ /* 0x000fe2000f7c2670 */
[----:B-1----:R-:W-:-:S05]  /*0730*/  @!P4 IMAD.WIDE R16, R11, 0x4, R16 ;  /* 0x000000040b10c825 */ /* 0x002fca00078e0210 */
[----:B------:R1:W3:Y:S07]  /*0740*/  @!P4 LDG.E R27, desc[UR10][R16.64] ;  /* 0x0000000a101bc981 */ /* 0x0002ee000c1e1900 */
[----:B-1----:R-:W1:Y:S02]  /*0750*/  @!P6 LDC.64 R16, c[0x0][0x380] ;  /* 0x0000e000ff10eb82 */ /* 0x002e640000000a00 */
[----:B-1----:R-:W-:-:S05]  /*0760*/  @!P6 IMAD.WIDE R16, R10, 0x4, R16 ;  /* 0x000000040a10e825 */ /* 0x002fca00078e0210 */
[----:B------:R-:W4:Y:S01]  /*0770*/  @!P6 LDG.E R14, desc[UR10][R16.64] ;  /* 0x0000000a100ee981 */ /* 0x000f22000c1e1900 */
[----:B------:R-:W-:Y:S01]  /*0780*/  UIADD3 UR4, UPT, UPT, UR4, 0x8, URZ ;  /* 0x0000000804047890 */ /* 0x000fe2000fffe0ff */
[----:B------:R-:W-:-:S04]  /*0790*/  @!P1 FADD R5, R5, R0 ;  /* 0x0000000005059221 */ /* 0x000fc80000000000 */
[----:B-----5:R-:W-:Y:S01]  /*07a0*/  @!P0 FADD R5, R5, R26 ;  /* 0x0000001a05058221 */ /* 0x020fe20000000000 */
[----:B------:R-:W-:-:S03]  /*07b0*/  ISETP.NE.AND P0, PT, R7, UR4, PT ;  /* 0x0000000407007c0c */ /* 0x000fc6000bf05270 */
[----:B------:R-:W-:Y:S01]  /*07c0*/  @!P2 FADD R5, R5, R28 ;  /* 0x0000001c0505a221 */ /* 0x000fe20000000000 */
[----:B0-----:R-:W-:-:S03]  /*07d0*/  IMAD.MOV.U32 R15, RZ, RZ, R8 ;  /* 0x000000ffff0f7224 */ /* 0x001fc600078e0008 */
[----:B--2---:R-:W-:Y:S01]  /*07e0*/  @!P3 FADD R5, R5, R25 ;  /* 0x000000190505b221 */ /* 0x004fe20000000000 */
[----:B------:R-:W-:Y:S01]  /*07f0*/  IADD3 R24, PT, PT, R24, 0x8, RZ ;  /* 0x0000000818187810 */ /* 0x000fe20007ffe0ff */
[----:B------:R-:W-:Y:S01]  /*0800*/  VIADD R23, R23, 0x8 ;  /* 0x0000000817177836 */ /* 0x000fe20000000000 */
[C---:B------:R-:W-:Y:S01]  /*0810*/  LEA R9, R15.reuse, R9, 0x3 ;  /* 0x000000090f097211 */ /* 0x040fe200078e18ff */
[C---:B------:R-:W-:Y:S01]  /*0820*/  IMAD R22, R15.reuse, 0x8, R22 ;  /* 0x000000080f167824 */ /* 0x040fe200078e0216 */
[C---:B------:R-:W-:Y:S01]  /*0830*/  LEA R18, R15.reuse, R18, 0x3 ;  /* 0x000000120f127211 */ /* 0x040fe200078e18ff */
[C---:B------:R-:W-:Y:S01]  /*0840*/  IMAD R21, R15.reuse, 0x8, R21 ;  /* 0x000000080f157824 */ /* 0x040fe200078e0215 */
[C---:B------:R-:W-:Y:S01]  /*0850*/  LEA R10, R15.reuse, R10, 0x3 ;  /* 0x0000000a0f0a7211 */ /* 0x040fe200078e18ff */
[C---:B------:R-:W-:Y:S02]  /*0860*/  IMAD R20, R15.reuse, 0x8, R20 ;  /* 0x000000080f147824 */ /* 0x040fe400078e0214 */
[----:B------:R-:W-:-:S02]  /*0870*/  IMAD R19, R15, 0x8, R19 ;  /* 0x000000080f137824 */ /* 0x000fc400078e0213 */
[----:B------:R-:W-:Y:S02]  /*0880*/  IMAD R11, R15, 0x8, R11 ;  /* 0x000000080f0b7824 */ /* 0x000fe400078e020b */
[----:B---3--:R-:W-:-:S04]  /*0890*/  @!P4 FADD R5, R5, R27 ;  /* 0x0000001b0505c221 */ /* 0x008fc80000000000 */
[----:B----4-:R-:W-:Y:S01]  /*08a0*/  @!P6 FADD R5, R5, R14 ;  /* 0x0000000e0505e221 */ /* 0x010fe20000000000 */
[----:B------:R-:W-:Y:S06]  /*08b0*/  @P0 BRA `(.L_x_1) ;  /* 0xfffffff800c40947 */ /* 0x000fec000383ffff */
.L_x_0:
[----:B------:R-:W-:Y:S05]  /*08c0*/  @!P5 BRA `(.L_x_2) ;  /* 0x000000040050d947 */ /* 0x000fea0003800000 */
[----:B------:R-:W-:Y:S02]  /*08d0*/  ISETP.GE.U32.AND P0, PT, R3, 0x4, PT ;  /* 0x000000040300780c */ /* 0x000fe40003f06070 */
[----:B------:R-:W-:-:S04]  /*08e0*/  LOP3.LUT R0, R15, 0x3, RZ, 0xc0, !PT ;  /* 0x000000030f007812 */ /* 0x000fc800078ec0ff */
[----:B------:R-:W-:-:S07]  /*08f0*/  ISETP.NE.AND P4, PT, R0, RZ, PT ;  /* 0x000000ff0000720c */ /* 0x000fce0003f85270 */
[----:B------:R-:W-:Y:S06]  /*0900*/  @!P0 BRA `(.L_x_3) ;  /* 0x00000000009c8947 */ /* 0x000fec0003800000 */
[----:B------:R-:W-:-:S05]  /*0910*/  IMAD.IADD R3, R4, 0x1, R7 ;  /* 0x0000000104037824 */ /* 0x000fca00078e0207 */
[----:B------:R-:W-:-:S04]  /*0920*/  IADD3 R8, P0, PT, R3, UR6, RZ ;  /* 0x0000000603087c10 */ /* 0x000fc8000ff1e0ff */
[----:B------:R-:W-:-:S05]  /*0930*/  LEA.HI.X.SX32 R9, R3, UR7, 0x1, P0 ;  /* 0x0000000703097c11 */ /* 0x000fca00080f0eff */
[----:B------:R-:W2:Y:S04]  /*0940*/  LDG.E.U8 R14, desc[UR10][R8.64] ;  /* 0x0000000a080e7981 */ /* 0x000ea8000c1e1100 */
[----:B------:R-:W3:Y:S04]  /*0950*/  LDG.E.U8 R3, desc[UR10][R8.64+0x1] ;  /* 0x0000010a08037981 */ /* 0x000ee8000c1e1100 */
[----:B------:R-:W4:Y:S04]  /*0960*/  LDG.E.U8 R10, desc[UR10][R8.64+0x2] ;  /* 0x0000020a080a7981 */ /* 0x000f28000c1e1100 */
[----:B------:R-:W5:Y:S01]  /*0970*/  LDG.E.U8 R11, desc[UR10][R8.64+0x3] ;  /* 0x0000030a080b7981 */ /* 0x000f62000c1e1100 */
[C---:B------:R-:W-:Y:S01]  /*0980*/  IADD3 R23, PT, PT, R7.reuse, 0x1, RZ ;  /* 0x0000000107177810 */ /* 0x040fe20007ffe0ff */
[----:B------:R-:W-:Y:S01]  /*0990*/  VIADD R25, R7, 0x2 ;  /* 0x0000000207197836 */ /* 0x000fe20000000000 */
[----:B--2---:R-:W-:-:S04]  /*09a0*/  ISETP.NE.AND P0, PT, R14, RZ, PT ;  /* 0x000000ff0e00720c */ /* 0x004fc80003f05270 */
[----:B------:R-:W-:Y:S02]  /*09b0*/  ISETP.EQ.OR P0, PT, R6, R7, !P0 ;  /* 0x000000070600720c */ /* 0x000fe40004702670 */
[----:B---3--:R-:W-:Y:S02]  /*09c0*/  ISETP.NE.AND P1, PT, R3, RZ, PT ;  /* 0x000000ff0300720c */ /* 0x008fe40003f25270 */
[----:B----4-:R-:W-:Y:S02]  /*09d0*/  ISETP.NE.AND P2, PT, R10, RZ, PT ;  /* 0x000000ff0a00720c */ /* 0x010fe40003f45270 */
[----:B------:R-:W-:Y:S02]  /*09e0*/  ISETP.EQ.OR P1, PT, R6, R23, !P1 ;  /* 0x000000170600720c */ /* 0x000fe40004f22670 */
[----:B-----5:R-:W-:Y:S02]  /*09f0*/  ISETP.NE.AND P3, PT, R11, RZ, PT ;  /* 0x000000ff0b00720c */ /* 0x020fe40003f65270 */
[----:B------:R-:W-:-:S02]  /*0a00*/  IADD3 R3, PT, PT, R7, 0x3, RZ ;  /* 0x0000000307037810 */ /* 0x000fc40007ffe0ff */
[C---:B------:R-:W-:Y:S01]  /*0a10*/  ISETP.EQ.OR P2, PT, R6.reuse, R25, !P2 ;  /* 0x000000190600720c */ /* 0x040fe20005742670 */
[----:B------:R-:W0:Y:S01]  /*0a20*/  @!P0 LDC.64 R18, c[0x0][0x380] ;  /* 0x0000e000ff128b82 */ /* 0x000e220000000a00 */
[----:B------:R-:W-:Y:S01]  /*0a30*/  ISETP.EQ.OR P3, PT, R6, R3, !P3 ;  /* 0x000000030600720c */ /* 0x000fe20005f62670 */
[----:B------:R-:W-:-:S06]  /*0a40*/  @!P0 IMAD R21, R7, R15, R6 ;  /* 0x0000000f07158224 */ /* 0x000fcc00078e0206 */
[----:B------:R-:W1:Y:S08]  /*0a50*/  @!P1 LDC.64 R16, c[0x0][0x380] ;  /* 0x0000e000ff109b82 */ /* 0x000e700000000a00 */
[----:B------:R-:W2:Y:S08]  /*0a60*/  @!P2 LDC.64 R10, c[0x0][0x380] ;  /* 0x0000e000ff0aab82 */ /* 0x000eb00000000a00 */
[----:B------:R-:W3:Y:S01]  /*0a70*/  @!P3 LDC.64 R8, c[0x0][0x380] ;  /* 0x0000e000ff08bb82 */ /* 0x000ee20000000a00 */
[----:B0-----:R-:W-:-:S04]  /*0a80*/  @!P0 IMAD.WIDE R18, R21, 0x4, R18 ;  /* 0x0000000415128825 */ /* 0x001fc800078e0212 */
[-CC-:B------:R-:W-:Y:S02]  /*0a90*/  @!P1 IMAD R21, R23, R15.reuse, R6.reuse ;  /* 0x0000000f17159224 */ /* 0x180fe400078e0206 */
[----:B------:R-:W-:Y:S01]  /*0aa0*/  @!P2 IMAD R23, R25, R15, R6 ;  /* 0x0000000f1917a224 */ /* 0x000fe200078e0206 */
[----:B------:R-:W4:Y:S01]  /*0ab0*/  @!P0 LDG.E R18, desc[UR10][R18.64] ;  /* 0x0000000a12128981 */ /* 0x000f22000c1e1900 */
[----:B-1----:R-:W-:-:S04]  /*0ac0*/  @!P1 IMAD.WIDE R16, R21, 0x4, R16 ;  /* 0x0000000415109825 */ /* 0x002fc800078e0210 */
[----:B------:R-:W-:Y:S02]  /*0ad0*/  @!P3 IMAD R3, R3, R15, R6 ;  /* 0x0000000f0303b224 */ /* 0x000fe400078e0206 */
[----:B------:R-:W5:Y:S01]  /*0ae0*/  @!P1 LDG.E R16, desc[UR10][R16.64] ;  /* 0x0000000a10109981 */ /* 0x000f62000c1e1900 */
[----:B--2---:R-:W-:-:S06]  /*0af0*/  @!P2 IMAD.WIDE R10, R23, 0x4, R10 ;  /* 0x00000004170aa825 */ /* 0x004fcc00078e020a */
[----:B------:R-:W2:Y:S01]  /*0b00*/  @!P2 LDG.E R10, desc[UR10][R10.64] ;  /* 0x0000000a0a0aa981 */ /* 0x000ea2000c1e1900 */
[----:B---3--:R-:W-:-:S06]  /*0b10*/  @!P3 IMAD.WIDE R8, R3, 0x4, R8 ;  /* 0x000000040308b825 */ /* 0x008fcc00078e0208 */
[----:B------:R-:W3:Y:S01]  /*0b20*/  @!P3 LDG.E R8, desc[UR10][R8.64] ;  /* 0x0000000a0808b981 */ /* 0x000ee2000c1e1900 */
[----:B------:R-:W-:Y:S02]  /*0b30*/  VIADD R7, R7, 0x4 ;  /* 0x0000000407077836 */ /* 0x000fe40000000000 */
[----:B----4-:R-:W-:-:S04]  /*0b40*/  @!P0 FADD R5, R5, R18 ;  /* 0x0000001205058221 */ /* 0x010fc80000000000 */
[----:B-----5:R-:W-:-:S04]  /*0b50*/  @!P1 FADD R5, R5, R16 ;  /* 0x0000001005059221 */ /* 0x020fc80000000000 */
[----:B--2---:R-:W-:-:S04]  /*0b60*/  @!P2 FADD R5, R5, R10 ;  /* 0x0000000a0505a221 */ /* 0x004fc80000000000 */
[----:B---3--:R-:W-:-:S07]  /*0b70*/  @!P3 FADD R5, R5, R8 ;  /* 0x000000080505b221 */ /* 0x008fce0000000000 */
.L_x_3:
[----:B------:R-:W-:Y:S05]  /*0b80*/  @!P4 BRA `(.L_x_2) ;  /* 0x0000000000a0c947 */ /* 0x000fea0003800000 */
[----:B------:R-:W-:Y:S02]  /*0b90*/  ISETP.NE.AND P0, PT, R0, 0x1, PT ;  /* 0x000000010000780c */ /* 0x000fe40003f05270 */
[----:B------:R-:W-:-:S04]  /*0ba0*/  LOP3.LUT R3, R15, 0x1, RZ, 0xc0, !PT ;  /* 0x000000010f037812 */ /* 0x000fc800078ec0ff */
[----:B------:R-:W-:-:S07]  /*0bb0*/  ISETP.NE.U32.AND P2, PT, R3, 0x1, PT ;  /* 0x000000010300780c */ /* 0x000fce0003f45070 */
[----:B------:R-:W-:Y:S06]  /*0bc0*/  @!P0 BRA `(.L_x_4) ;  /* 0x0000000000548947 */ /* 0x000fec0003800000 */
[----:B------:R-:W-:-:S04]  /*0bd0*/  IADD3 R0, PT, PT, R4, R7, RZ ;  /* 0x0000000704007210 */ /* 0x000fc80007ffe0ff */
[----:B------:R-:W-:-:S04]  /*0be0*/  IADD3 R8, P0, PT, R0, UR6, RZ ;  /* 0x0000000600087c10 */ /* 0x000fc8000ff1e0ff */
[----:B------:R-:W-:-:S05]  /*0bf0*/  LEA.HI.X.SX32 R9, R0, UR7, 0x1, P0 ;  /* 0x0000000700097c11 */ /* 0x000fca00080f0eff */
[----:B------:R-:W2:Y:S04]  /*0c00*/  LDG.E.U8 R3, desc[UR10][R8.64] ;  /* 0x0000000a08037981 */ /* 0x000ea8000c1e1100 */
[----:B------:R-:W3:Y:S01]  /*0c10*/  LDG.E.U8 R0, desc[UR10][R8.64+0x1] ;  /* 0x0000010a08007981 */ /* 0x000ee2000c1e1100 */
[----:B--2---:R-:W-:Y:S01]  /*0c20*/  ISETP.NE.AND P0, PT, R3, RZ, PT ;  /* 0x000000ff0300720c */ /* 0x004fe20003f05270 */
[----:B------:R-:W-:Y:S01]  /*0c30*/  VIADD R3, R7, 0x1 ;  /* 0x0000000107037836 */ /* 0x000fe20000000000 */
[----:B---3--:R-:W-:Y:S02]  /*0c40*/  ISETP.NE.AND P1, PT, R0, RZ, PT ;  /* 0x000000ff0000720c */ /* 0x008fe40003f25270 */
[C---:B------:R-:W-:Y:S02]  /*0c50*/  ISETP.EQ.OR P0, PT, R6.reuse, R7, !P0 ;  /* 0x000000070600720c */ /* 0x040fe40004702670 */
[----:B------:R-:W-:-:S11]  /*0c60*/  ISETP.EQ.OR P1, PT, R6, R3, !P1 ;  /* 0x000000030600720c */ /* 0x000fd60004f22670 */
[----:B------:R-:W0:Y:S01]  /*0c70*/  @!P0 LDC.64 R10, c[0x0][0x380] ;  /* 0x0000e000ff0a8b82 */ /* 0x000e220000000a00 */
[-CC-:B------:R-:W-:Y:S02]  /*0c80*/  @!P0 IMAD R19, R7, R15.reuse, R6.reuse ;  /* 0x0000000f07138224 */ /* 0x180fe400078e0206 */
[----:B------:R-:W-:-:S05]  /*0c90*/  @!P1 IMAD R3, R3, R15, R6 ;  /* 0x0000000f03039224 */ /* 0x000fca00078e0206 */
[----:B------:R-:W1:Y:S01]  /*0ca0*/  @!P1 LDC.64 R16, c[0x0][0x380] ;  /* 0x0000e000ff109b82 */ /* 0x000e620000000a00 */
[----:B0-----:R-:W-:-:S06]  /*0cb0*/  @!P0 IMAD.WIDE R10, R19, 0x4, R10 ;  /* 0x00000004130a8825 */ /* 0x001fcc00078e020a */
[----:B------:R-:W2:Y:S01]  /*0cc0*/  @!P0 LDG.E R10, desc[UR10][R10.64] ;  /* 0x0000000a0a0a8981 */ /* 0x000ea2000c1e1900 */
[----:B-1----:R-:W-:-:S06]  /*0cd0*/  @!P1 IMAD.WIDE R8, R3, 0x4, R16 ;  /* 0x0000000403089825 */ /* 0x002fcc00078e0210 */
[----:B------:R-:W3:Y:S01]  /*0ce0*/  @!P1 LDG.E R8, desc[UR10][R8.64] ;  /* 0x0000000a08089981 */ /* 0x000ee2000c1e1900 */
[----:B------:R-:W-:Y:S01]  /*0cf0*/  IADD3 R7, PT, PT, R7, 0x2, RZ ;  /* 0x0000000207077810 */ /* 0x000fe20007ffe0ff */
[----:B--2---:R-:W-:-:S04]  /*0d00*/  @!P0 FADD R5, R5, R10 ;  /* 0x0000000a05058221 */ /* 0x004fc80000000000 */
[----:B---3--:R-:W-:-:S07]  /*0d10*/  @!P1 FADD R5, R5, R8 ;  /* 0x0000000805059221 */ /* 0x008fce0000000000 */
.L_x_4:
[----:B------:R-:W-:Y:S05]  /*0d20*/  @P2 BRA `(.L_x_2) ;  /* 0x0000000000382947 */ /* 0x000fea0003800000 */
[----:B------:R-:W-:-:S05]  /*0d30*/  IMAD.IADD R4, R4, 0x1, R7 ;  /* 0x0000000104047824 */ /* 0x000fca00078e0207 */
[----:B------:R-:W-:-:S04]  /*0d40*/  IADD3 R8, P0, PT, R4, UR6, RZ ;  /* 0x0000000604087c10 */ /* 0x000fc8000ff1e0ff */
[----:B------:R-:W-:-:S05]  /*0d50*/  LEA.HI.X.SX32 R9, R4, UR7, 0x1, P0 ;  /* 0x0000000704097c11 */ /* 0x000fca00080f0eff */
[----:B------:R-:W2:Y:S01]  /*0d60*/  LDG.E.U8 R8, desc[UR10][R8.64] ;  /* 0x0000000a08087981 */ /* 0x000ea2000c1e1100 */
[----:B------:R-:W-:Y:S01]  /*0d70*/  BSSY.RECONVERGENT B0, `(.L_x_2) ;  /* 0x0000009000007945 */ /* 0x000fe20003800200 */
[----:B--2---:R-:W-:-:S04]  /*0d80*/  ISETP.NE.AND P0, PT, R8, RZ, PT ;  /* 0x000000ff0800720c */ /* 0x004fc80003f05270 */
[----:B------:R-:W-:-:S13]  /*0d90*/  ISETP.EQ.OR P0, PT, R6, R7, !P0 ;  /* 0x000000070600720c */ /* 0x000fda0004702670 */
[----:B------:R-:W-:Y:S05]  /*0da0*/  @P0 BRA `(.L_x_5) ;  /* 0x0000000000140947 */ /* 0x000fea0003800000 */
[----:B------:R-:W0:Y:S01]  /*0db0*/  LDC.64 R8, c[0x0][0x380] ;  /* 0x0000e000ff087b82 */ /* 0x000e220000000a00 */
[----:B------:R-:W-:-:S04]  /*0dc0*/  IMAD R7, R7, R15, R6 ;  /* 0x0000000f07077224 */ /* 0x000fc800078e0206 */
[----:B0-----:R-:W-:-:S06]  /*0dd0*/  IMAD.WIDE R6, R7, 0x4, R8 ;  /* 0x0000000407067825 */ /* 0x001fcc00078e0208 */
[----:B------:R-:W2:Y:S02]  /*0de0*/  LDG.E R6, desc[UR10][R6.64] ;  /* 0x0000000a06067981 */ /* 0x000ea4000c1e1900 */
[----:B--2---:R-:W-:-:S07]  /*0df0*/  FADD R5, R5, R6 ;  /* 0x0000000605057221 */ /* 0x004fce0000000000 */
.L_x_5:
[----:B------:R-:W-:Y:S05]  /*0e00*/  BSYNC.RECONVERGENT B0 ;  /* 0x0000000000007941 */ /* 0x000fea0003800200 */
.L_x_2:
[----:B------:R-:W-:-:S13]  /*0e10*/  FSETP.GE.AND P0, PT, R5, 0.5, PT ;  /* 0x3f0000000500780b */ /* 0x000fda0003f06000 */
[----:B------:R-:W-:Y:S05]  /*0e20*/  @!P0 EXIT ;  /* 0x000000000000894d */ /* 0x000fea0003800000 */
[----:B------:R-:W0:Y:S01]  /*0e30*/  LDC.64 R4, c[0x0][0x390] ;  /* 0x0000e400ff047b82 */ /* 0x000e220000000a00 */
[----:B------:R-:W-:-:S05]  /*0e40*/  HFMA2 R6, -RZ, RZ, 0, 5.9604644775390625e-08 ;  /* 0x00000001ff067431 */ /* 0x000fca00000001ff */
[----:B------:R-:W-:Y:S01]  /*0e50*/  STG.E.U8 desc[UR10][R12.64], R6 ;  /* 0x000000060c007986 */ /* 0x000fe2000c10110a */
[----:B0-----:R-:W-:-:S05]  /*0e60*/  IMAD.WIDE R2, R2, 0x4, R4 ;  /* 0x0000000402027825 */ /* 0x001fca00078e0204 */
[----:B------:R-:W2:Y:S02]  /*0e70*/  LDG.E R0, desc[UR10][R2.64] ;  /* 0x0000000a02007981 */ /* 0x000ea4000c1e1900 */
[----:B--2---:R-:W-:-:S05]  /*0e80*/  FADD R5, R0, 1 ;  /* 0x3f80000000057421 */ /* 0x004fca0000000000 */
[----:B------:R-:W-:Y:S01]  /*0e90*/  STG.E desc[UR10][R2.64], R5 ;  /* 0x0000000502007986 */ /* 0x000fe2000c10190a */
[----:B------:R-:W-:Y:S05]  /*0ea0*/  EXIT ;  /* 0x000000000000794d */ /* 0x000fea0003800000 */
.L_x_6:
[----:B------:R-:W-:-:S00]  /*0eb0*/  BRA `(.L_x_6) ;  /* 0xfffffffc00fc7947 */ /* 0x000fc0000383ffff */
[----:B------:R-:W-:-:S00]  /*0ec0*/  NOP ;  /* 0x0000000000007918 */ /* 0x000fc00000000000 */
        /* <DEDUP_REMOVED lines=11> */
.L_x_8:


//--------------------- .text._Z6warmUpv          --------------------------
	.section	.text._Z6warmUpv,"ax",@progbits
	.align	128
        .global         _Z6warmUpv
        .type           _Z6warmUpv,@function
        .size           _Z6warmUpv,(.L_x_9 - _Z6warmUpv)
        .other          _Z6warmUpv,@"STO_CUDA_ENTRY STV_DEFAULT"
_Z6warmUpv:
.text._Z6warmUpv:
[----:B------:R-:W-:Y:S01]  /*0000*/  LDC R1, c[0x0][0x37c] ;  /* 0x0000df00ff017b82 */ /* 0x000fe20000000800 */
[----:B------:R-:W-:Y:S05]  /*0010*/  EXIT ;  /* 0x000000000000794d */ /* 0x000fea0003800000 */
.L_x_7:
        /* <DEDUP_REMOVED lines=14> */
.L_x_9:


//--------------------- .nv.shared.reserved.0     --------------------------
	.section	.nv.shared.reserved.0,"aw",@nobits
	.weak		__nv_reservedSMEM_offset_0_alias
	.size		__nv_reservedSMEM_offset_0_alias, 0, 64
	.other		__nv_reservedSMEM_offset_0_alias,@"STO_CUDA_RESERVED_SHARED STV_DEFAULT"
__nv_reservedSMEM_offset_0_alias:
	.zero		0
	.zero		64


//--------------------- .nv.constant0._Z23populationInfluenceStepPfPbS_S0_i --------------------------
	.section	.nv.constant0._Z23populationInfluenceStepPfPbS_S0_i,"a",@progbits
	.sectionflags	@""
	.align	4
.nv.constant0._Z23populationInfluenceStepPfPbS_S0_i:
	.zero		932


//--------------------- .nv.constant0._Z6warmUpv  --------------------------
	.section	.nv.constant0._Z6warmUpv,"a",@progbits
	.sectionflags	@""
	.align	4
.nv.constant0._Z6warmUpv:
	.zero		896


//--------------------- SYMBOLS --------------------------

	.type		.nv.reservedSmem.offset0,@object
	.size		.nv.reservedSmem.offset0,0x4
